//
// Generated by NVIDIA NVVM Compiler
//
// Compiler Build ID: CL-36424714
// Cuda compilation tools, release 13.0, V13.0.88
// Based on NVVM 20.0.0
//

.version 9.0
.target sm_100
.address_size 64

	// .globl	_Z10cudaMatsumPfS_S_i

.visible .entry _Z10cudaMatsumPfS_S_i(
	.param .u64 .ptr .align 1 _Z10cudaMatsumPfS_S_i_param_0,
	.param .u64 .ptr .align 1 _Z10cudaMatsumPfS_S_i_param_1,
	.param .u64 .ptr .align 1 _Z10cudaMatsumPfS_S_i_param_2,
	.param .u32 _Z10cudaMatsumPfS_S_i_param_3
)
{
	.reg .pred 	%p<2>;
	.reg .b32 	%r<18>;
	.reg .b32 	%f<4>;
	.reg .b64 	%rd<11>;

	ld.param.u64 	%rd1, [_Z10cudaMatsumPfS_S_i_param_0];
	ld.param.u64 	%rd2, [_Z10cudaMatsumPfS_S_i_param_1];
	ld.param.u64 	%rd3, [_Z10cudaMatsumPfS_S_i_param_2];
	ld.param.u32 	%r1, [_Z10cudaMatsumPfS_S_i_param_3];
	mov.u32 	%r2, %ctaid.y;
	mov.u32 	%r3, %ntid.y;
	mov.u32 	%r4, %tid.y;
	mad.lo.s32 	%r5, %r2, %r3, %r4;
	mov.u32 	%r6, %ctaid.x;
	mov.u32 	%r7, %ntid.x;
	mov.u32 	%r8, %tid.x;
	mad.lo.s32 	%r9, %r6, %r7, %r8;
	shr.s32 	%r10, %r1, 31;
	shr.u32 	%r11, %r10, 28;
	add.s32 	%r12, %r1, %r11;
	shr.s32 	%r13, %r12, 4;
	setp.gt.s32 	%p1, %r5, %r13;
	add.s32 	%r14, %r9, 16;
	min.s32 	%r15, %r5, %r13;
	selp.b32 	%r16, %r14, %r9, %p1;
	cvta.to.global.u64 	%rd4, %rd1;
	cvta.to.global.u64 	%rd5, %rd2;
	cvta.to.global.u64 	%rd6, %rd3;
	mad.lo.s32 	%r17, %r15, %r1, %r16;
	mul.wide.s32 	%rd7, %r17, 4;
	add.s64 	%rd8, %rd4, %rd7;
	ld.global.f32 	%f1, [%rd8];
	add.s64 	%rd9, %rd5, %rd7;
	ld.global.f32 	%f2, [%rd9];
	add.f32 	%f3, %f1, %f2;
	add.s64 	%rd10, %rd6, %rd7;
	st.global.f32 	[%rd10], %f3;
	ret;

}


// ===== COMPILED SASS (sm_100) =====

	.target	sm_100

	.elftype	@"ET_EXEC"


//--------------------- .note.nv.tkinfo           --------------------------
	.section	.note.nv.tkinfo,"",@"SHT_NOTE"
	.sectionflags	@"SHF_NOTE_NV_TKINFO"
	.tkinfo
        /*0018*/ 	.word	0x00000002
        /*0030*/ 	.string	""
        /*0030*/ 	.string	"ptxas"
        /*0030*/ 	.string	"Cuda compilation tools, release 13.0, V13.0.88"
        /*0030*/ 	.string	"Build cuda_13.0.r13.0/compiler.36424714_0"
        /*0030*/ 	.string	"-arch sm_100 -m 64 "



//--------------------- .note.nv.cuinfo           --------------------------
	.section	.note.nv.cuinfo,"",@"SHT_NOTE"
	.sectionflags	@"SHF_NOTE_NV_CUINFO"
        /*0018*/ 	.short	0x0002
        /*001a*/ 	.short	0x0064
        /*001c*/ 	.short	0x0082
	.zero		2


//--------------------- .nv.info                  --------------------------
	.section	.nv.info,"",@"SHT_CUDA_INFO"
	.align	4


	//----- nvinfo : EIATTR_REGCOUNT
	.align		4
        /*0000*/ 	.byte	0x04, 0x2f
        /*0002*/ 	.short	(.L_1 - .L_0)
	.align		4
.L_0:
        /*0004*/ 	.word	index@(_Z10cudaMatsumPfS_S_i)
        /*0008*/ 	.word	0x0000000c


	//----- nvinfo : EIATTR_FRAME_SIZE
	.align		4
.L_1:
        /*000c*/ 	.byte	0x04, 0x11
        /*000e*/ 	.short	(.L_3 - .L_2)
	.align		4
.L_2:
        /*0010*/ 	.word	index@(_Z10cudaMatsumPfS_S_i)
        /*0014*/ 	.word	0x00000000


	//----- nvinfo : EIATTR_MIN_STACK_SIZE
	.align		4
.L_3:
        /*0018*/ 	.byte	0x04, 0x12
        /*001a*/ 	.short	(.L_5 - .L_4)
	.align		4
.L_4:
        /*001c*/ 	.word	index@(_Z10cudaMatsumPfS_S_i)
        /*0020*/ 	.word	0x00000000
.L_5:


//--------------------- .nv.compat                --------------------------
	.section	.nv.compat,"",@"SHT_CUDA_COMPAT_INFO"
	.align	4
        /*0000*/ 	.byte	0x02, 0x09, 0x00, 0x00, 0x02, 0x02, 0x01, 0x00, 0x02, 0x05, 0x05, 0x00, 0x03, 0x07, 0x01, 0x01
        /*0010*/ 	.byte	0x02, 0x03, 0x00, 0x00, 0x02, 0x06, 0x01, 0x00, 0x04, 0x0b, 0x08, 0x00, 0x09, 0x00, 0x00, 0x00
        /*0020*/ 	.byte	0x00, 0x00, 0x00, 0x00


//--------------------- .nv.info._Z10cudaMatsumPfS_S_i --------------------------
	.section	.nv.info._Z10cudaMatsumPfS_S_i,"",@"SHT_CUDA_INFO"
	.sectionflags	@""
	.align	4


	//----- nvinfo : EIATTR_CUDA_API_VERSION
	.align		4
        /*0000*/ 	.byte	0x04, 0x37
        /*0002*/ 	.short	(.L_7 - .L_6)
.L_6:
        /*0004*/ 	.word	0x00000082


	//----- nvinfo : EIATTR_KPARAM_INFO
	.align		4
.L_7:
        /*0008*/ 	.byte	0x04, 0x17
        /*000a*/ 	.short	(.L_9 - .L_8)
.L_8:
        /*000c*/ 	.word	0x00000000
        /*0010*/ 	.short	0x0003
        /*0012*/ 	.short	0x0018
        /*0014*/ 	.byte	0x00, 0xf0, 0x11, 0x00


	//----- nvinfo : EIATTR_KPARAM_INFO
	.align		4
.L_9:
        /*0018*/ 	.byte	0x04, 0x17
        /*001a*/ 	.short	(.L_11 - .L_10)
.L_10:
        /*001c*/ 	.word	0x00000000
        /*0020*/ 	.short	0x0002
        /*0022*/ 	.short	0x0010
        /*0024*/ 	.byte	0x00, 0xf5, 0x21, 0x00


	//----- nvinfo : EIATTR_KPARAM_INFO
	.align		4
.L_11:
        /*0028*/ 	.byte	0x04, 0x17
        /*002a*/ 	.short	(.L_13 - .L_12)
.L_12:
        /*002c*/ 	.word	0x00000000
        /*0030*/ 	.short	0x0001
        /*0032*/ 	.short	0x0008
        /*0034*/ 	.byte	0x00, 0xf5, 0x21, 0x00


	//----- nvinfo : EIATTR_KPARAM_INFO
	.align		4
.L_13:
        /*0038*/ 	.byte	0x04, 0x17
        /*003a*/ 	.short	(.L_15 - .L_14)
.L_14:
        /*003c*/ 	.word	0x00000000
        /*0040*/ 	.short	0x0000
        /*0042*/ 	.short	0x0000
        /*0044*/ 	.byte	0x00, 0xf5, 0x21, 0x00


	//----- nvinfo : EIATTR_SPARSE_MMA_MASK
	.align		4
.L_15:
        /*0048*/ 	.byte	0x03, 0x50
        /*004a*/ 	.short	0x0000


	//----- nvinfo : EIATTR_MAXREG_COUNT
	.align		4
        /*004c*/ 	.byte	0x03, 0x1b
        /*004e*/ 	.short	0x00ff


	//----- nvinfo : EIATTR_MERCURY_ISA_VERSION
	.align		4
        /*0050*/ 	.byte	0x03, 0x5f
        /*0052*/ 	.short	0x0101


	//----- nvinfo : EIATTR_VRC_CTA_INIT_COUNT
	.align		4
        /*0054*/ 	.byte	0x02, 0x4a
	.zero		1
	.zero		1


	//----- nvinfo : EIATTR_EXIT_INSTR_OFFSETS
	.align		4
        /*0058*/ 	.byte	0x04, 0x1c
        /*005a*/ 	.short	(.L_17 - .L_16)


	//   ....[0]....
.L_16:
        /*005c*/ 	.word	0x000001c0


	//----- nvinfo : EIATTR_CBANK_PARAM_SIZE
	.align		4
.L_17:
        /*0060*/ 	.byte	0x03, 0x19
        /*0062*/ 	.short	0x001c


	//----- nvinfo : EIATTR_PARAM_CBANK
	.align		4
        /*0064*/ 	.byte	0x04, 0x0a
        /*0066*/ 	.short	(.L_19 - .L_18)
	.align		4
.L_18:
        /*0068*/ 	.word	index@(.nv.constant0._Z10cudaMatsumPfS_S_i)
        /*006c*/ 	.short	0x0380
        /*006e*/ 	.short	0x001c


	//----- nvinfo : EIATTR_SW_WAR
	.align		4
.L_19:
        /*0070*/ 	.byte	0x04, 0x36
        /*0072*/ 	.short	(.L_21 - .L_20)
.L_20:
        /*0074*/ 	.word	0x00000008
.L_21:


//--------------------- .nv.callgraph             --------------------------
	.section	.nv.callgraph,"",@"SHT_CUDA_CALLGRAPH"
	.align	4
	.sectionentsize	8
	.align		4
        /*0000*/ 	.word	0x00000000
	.align		4
        /*0004*/ 	.word	0xffffffff
	.align		4
        /*0008*/ 	.word	0x00000000
	.align		4
        /*000c*/ 	.word	0xfffffffe
	.align		4
        /*0010*/ 	.word	0x00000000
	.align		4
        /*0014*/ 	.word	0xfffffffd
	.align		4
        /*0018*/ 	.word	0x00000000
	.align		4
        /*001c*/ 	.word	0xfffffffc


//--------------------- .text._Z10cudaMatsumPfS_S_i --------------------------
	.section	.text._Z10cudaMatsumPfS_S_i,"ax",@progbits
	.align	128
        .global         _Z10cudaMatsumPfS_S_i
        .type           _Z10cudaMatsumPfS_S_i,@function
        .size           _Z10cudaMatsumPfS_S_i,(.L_x_1 - _Z10cudaMatsumPfS_S_i)
        .other          _Z10cudaMatsumPfS_S_i,@"STO_CUDA_ENTRY STV_DEFAULT"
_Z10cudaMatsumPfS_S_i:
.text._Z10cudaMatsumPfS_S_i:
[----:B------:R-:W-:Y:S01]  /*0000*/  LDC R1, c[0x0][0x37c] ;  /* 0x0000df00ff017b82 */ /* 0x000fe20000000800 */
[----:B------:R-:W0:Y:S01]  /*0010*/  S2R R3, SR_TID.Y ;  /* 0x0000000000037919 */ /* 0x000e220000002200 */
[----:B------:R-:W1:Y:S06]  /*0020*/  LDCU UR8, c[0x0][0x398] ;  /* 0x00007300ff0877ac */ /* 0x000e6c0008000800 */
[----:B------:R-:W0:Y:S01]  /*0030*/  S2UR UR5, SR_CTAID.Y ;  /* 0x00000000000579c3 */ /* 0x000e220000002600 */
[----:B------:R-:W2:Y:S07]  /*0040*/  S2R R7, SR_TID.X ;  /* 0x0000000000077919 */ /* 0x000eae0000002100 */
[----:B------:R-:W0:Y:S08]  /*0050*/  LDC R0, c[0x0][0x364] ;  /* 0x0000d900ff007b82 */ /* 0x000e300000000800 */
[----:B------:R-:W2:Y:S01]  /*0060*/  S2UR UR6, SR_CTAID.X ;  /* 0x00000000000679c3 */ /* 0x000ea20000002500 */
[----:B-1----:R-:W-:-:S04]  /*0070*/  USHF.R.S32.HI UR4, URZ, 0x1f, UR8 ;  /* 0x0000001fff047899 */ /* 0x002fc80008011408 */
[----:B------:R-:W-:-:S03]  /*0080*/  ULEA.HI UR4, UR4, UR8, URZ, 0x4 ;  /* 0x0000000804047291 */ /* 0x000fc6000f8f20ff */
[----:B------:R-:W2:Y:S01]  /*0090*/  LDC R6, c[0x0][0x360] ;  /* 0x0000d800ff067b82 */ /* 0x000ea20000000800 */
[----:B------:R-:W-:Y:S01]  /*00a0*/  USHF.R.S32.HI UR4, URZ, 0x4, UR4 ;  /* 0x00000004ff047899 */ /* 0x000fe20008011404 */
[----:B0-----:R-:W-:-:S06]  /*00b0*/  IMAD R0, R0, UR5, R3 ;  /* 0x0000000500007c24 */ /* 0x001fcc000f8e0203 */
[----:B------:R-:W0:Y:S01]  /*00c0*/  LDC.64 R4, c[0x0][0x388] ;  /* 0x0000e200ff047b82 */ /* 0x000e220000000a00 */
[----:B------:R-:W-:-:S07]  /*00d0*/  ISETP.GT.AND P0, PT, R0, UR4, PT ;  /* 0x0000000400007c0c */ /* 0x000fce000bf04270 */
[----:B------:R-:W1:Y:S01]  /*00e0*/  LDC.64 R2, c[0x0][0x380] ;  /* 0x0000e000ff027b82 */ /* 0x000e620000000a00 */
[----:B--2---:R-:W-:Y:S01]  /*00f0*/  IMAD R6, R6, UR6, R7 ;  /* 0x0000000606067c24 */ /* 0x004fe2000f8e0207 */
[----:B------:R-:W2:Y:S01]  /*0100*/  LDCU.64 UR6, c[0x0][0x358] ;  /* 0x00006b00ff0677ac */ /* 0x000ea20008000a00 */
[----:B------:R-:W-:-:S03]  /*0110*/  VIMNMX R7, PT, PT, R0, UR4, PT ;  /* 0x0000000400077c48 */ /* 0x000fc6000bfe0100 */
[----:B------:R-:W-:-:S05]  /*0120*/  @P0 IADD3 R6, PT, PT, R6, 0x10, RZ ;  /* 0x0000001006060810 */ /* 0x000fca0007ffe0ff */
[----:B------:R-:W-:Y:S02]  /*0130*/  IMAD R9, R7, UR8, R6 ;  /* 0x0000000807097c24 */ /* 0x000fe4000f8e0206 */
[----:B------:R-:W3:Y:S02]  /*0140*/  LDC.64 R6, c[0x0][0x390] ;  /* 0x0000e400ff067b82 */ /* 0x000ee40000000a00 */
[----:B0-----:R-:W-:-:S04]  /*0150*/  IMAD.WIDE R4, R9, 0x4, R4 ;  /* 0x0000000409047825 */ /* 0x001fc800078e0204 */
[C---:B-1----:R-:W-:Y:S02]  /*0160*/  IMAD.WIDE R2, R9.reuse, 0x4, R2 ;  /* 0x0000000409027825 */ /* 0x042fe400078e0202 */
[----:B--2---:R-:W2:Y:S04]  /*0170*/  LDG.E R5, desc[UR6][R4.64] ;  /* 0x0000000604057981 */ /* 0x004ea8000c1e1900 */
[----:B------:R-:W2:Y:S01]  /*0180*/  LDG.E R2, desc[UR6][R2.64] ;  /* 0x0000000602027981 */ /* 0x000ea2000c1e1900 */
[----:B---3--:R-:W-:-:S04]  /*0190*/  IMAD.WIDE R6, R9, 0x4, R6 ;  /* 0x0000000409067825 */ /* 0x008fc800078e0206 */
[----:B--2---:R-:W-:-:S05]  /*01a0*/  FADD R9, R2, R5 ;  /* 0x0000000502097221 */ /* 0x004fca0000000000 */
[----:B------:R-:W-:Y:S01]  /*01b0*/  STG.E desc[UR6][R6.64], R9 ;  /* 0x0000000906007986 */ /* 0x000fe2000c101906 */
[----:B------:R-:W-:Y:S05]  /*01c0*/  EXIT ;  /* 0x000000000000794d */ /* 0x000fea0003800000 */
.L_x_0:
[----:B------:R-:W-:-:S00]  /*01d0*/  BRA `(.L_x_0) ;  /* 0xfffffffc00fc7947 */ /* 0x000fc0000383ffff */
[----:B------:R-:W-:-:S00]  /*01e0*/  NOP ;  /* 0x0000000000007918 */ /* 0x000fc00000000000 */
        /* <DEDUP_REMOVED lines=9> */
.L_x_1:


//--------------------- .nv.shared.reserved.0     --------------------------
	.section	.nv.shared.reserved.0,"aw",@nobits
	.weak		__nv_reservedSMEM_offset_0_alias
	.size		__nv_reservedSMEM_offset_0_alias, 0, 64
	.other		__nv_reservedSMEM_offset_0_alias,@"STO_CUDA_RESERVED_SHARED STV_DEFAULT"
__nv_reservedSMEM_offset_0_alias:
	.zero		0
	.zero		64


//--------------------- .nv.constant0._Z10cudaMatsumPfS_S_i --------------------------
	.section	.nv.constant0._Z10cudaMatsumPfS_S_i,"a",@progbits
	.sectionflags	@""
	.align	4
.nv.constant0._Z10cudaMatsumPfS_S_i:
	.zero		924


//--------------------- SYMBOLS --------------------------

	.type		.nv.reservedSmem.offset0,@object
	.size		.nv.reservedSmem.offset0,0x4
